//
// Generated by NVIDIA NVVM Compiler
//
// Compiler Build ID: CL-36424714
// Cuda compilation tools, release 13.0, V13.0.88
// Based on NVVM 20.0.0
//

.version 9.0
.target sm_100
.address_size 64

	// .globl	_Z5pivotPffl

.visible .entry _Z5pivotPffl(
	.param .u64 .ptr .align 1 _Z5pivotPffl_param_0,
	.param .f32 _Z5pivotPffl_param_1,
	.param .u64 _Z5pivotPffl_param_2
)
{
	.reg .b32 	%r<5>;
	.reg .b32 	%f<4>;
	.reg .b64 	%rd<5>;

	ld.param.u64 	%rd1, [_Z5pivotPffl_param_0];
	ld.param.f32 	%f1, [_Z5pivotPffl_param_1];
	cvta.to.global.u64 	%rd2, %rd1;
	mov.u32 	%r1, %tid.x;
	mov.u32 	%r2, %ctaid.x;
	mov.u32 	%r3, %ntid.x;
	mad.lo.s32 	%r4, %r2, %r3, %r1;
	mul.wide.s32 	%rd3, %r4, 4;
	add.s64 	%rd4, %rd2, %rd3;
	ld.global.f32 	%f2, [%rd4];
	div.rn.f32 	%f3, %f2, %f1;
	st.global.f32 	[%rd4], %f3;
	ret;

}
	// .globl	_Z6mulAddPfS_fl
.visible .entry _Z6mulAddPfS_fl(
	.param .u64 .ptr .align 1 _Z6mulAddPfS_fl_param_0,
	.param .u64 .ptr .align 1 _Z6mulAddPfS_fl_param_1,
	.param .f32 _Z6mulAddPfS_fl_param_2,
	.param .u64 _Z6mulAddPfS_fl_param_3
)
{
	.reg .b32 	%r<5>;
	.reg .b32 	%f<6>;
	.reg .b64 	%rd<8>;

	ld.param.u64 	%rd1, [_Z6mulAddPfS_fl_param_0];
	ld.param.u64 	%rd2, [_Z6mulAddPfS_fl_param_1];
	ld.param.f32 	%f1, [_Z6mulAddPfS_fl_param_2];
	cvta.to.global.u64 	%rd3, %rd2;
	cvta.to.global.u64 	%rd4, %rd1;
	mov.u32 	%r1, %tid.x;
	mov.u32 	%r2, %ctaid.x;
	mov.u32 	%r3, %ntid.x;
	mad.lo.s32 	%r4, %r2, %r3, %r1;
	mul.wide.s32 	%rd5, %r4, 4;
	add.s64 	%rd6, %rd4, %rd5;
	ld.global.f32 	%f2, [%rd6];
	mul.f32 	%f3, %f1, %f2;
	add.s64 	%rd7, %rd3, %rd5;
	ld.global.f32 	%f4, [%rd7];
	sub.f32 	%f5, %f4, %f3;
	st.global.f32 	[%rd7], %f5;
	ret;

}


// ===== COMPILED SASS (sm_100) =====

	.target	sm_100

	.elftype	@"ET_EXEC"


//--------------------- .note.nv.tkinfo           --------------------------
	.section	.note.nv.tkinfo,"",@"SHT_NOTE"
	.sectionflags	@"SHF_NOTE_NV_TKINFO"
	.tkinfo
        /*0018*/ 	.word	0x00000002
        /*0030*/ 	.string	""
        /*0030*/ 	.string	"ptxas"
        /*0030*/ 	.string	"Cuda compilation tools, release 13.0, V13.0.88"
        /*0030*/ 	.string	"Build cuda_13.0.r13.0/compiler.36424714_0"
        /*0030*/ 	.string	"-arch sm_100 -m 64 "



//--------------------- .note.nv.cuinfo           --------------------------
	.section	.note.nv.cuinfo,"",@"SHT_NOTE"
	.sectionflags	@"SHF_NOTE_NV_CUINFO"
        /*0018*/ 	.short	0x0002
        /*001a*/ 	.short	0x0064
        /*001c*/ 	.short	0x0082
	.zero		2


//--------------------- .nv.info                  --------------------------
	.section	.nv.info,"",@"SHT_CUDA_INFO"
	.align	4


	//----- nvinfo : EIATTR_REGCOUNT
	.align		4
        /*0000*/ 	.byte	0x04, 0x2f
        /*0002*/ 	.short	(.L_1 - .L_0)
	.align		4
.L_0:
        /*0004*/ 	.word	index@(_Z5pivotPffl)
        /*0008*/ 	.word	0x00000010


	//----- nvinfo : EIATTR_FRAME_SIZE
	.align		4
.L_1:
        /*000c*/ 	.byte	0x04, 0x11
        /*000e*/ 	.short	(.L_3 - .L_2)
	.align		4
.L_2:
        /*0010*/ 	.word	index@($__internal_0_$__cuda_sm3x_div_rn_noftz_f32_slowpath)
        /*0014*/ 	.word	0x00000000


	//----- nvinfo : EIATTR_FRAME_SIZE
	.align		4
.L_3:
        /*0018*/ 	.byte	0x04, 0x11
        /*001a*/ 	.short	(.L_5 - .L_4)
	.align		4
.L_4:
        /*001c*/ 	.word	index@(_Z5pivotPffl)
        /*0020*/ 	.word	0x00000000


	//----- nvinfo : EIATTR_REGCOUNT
	.align		4
.L_5:
        /*0024*/ 	.byte	0x04, 0x2f
        /*0026*/ 	.short	(.L_7 - .L_6)
	.align		4
.L_6:
        /*0028*/ 	.word	index@(_Z6mulAddPfS_fl)
        /*002c*/ 	.word	0x0000000a


	//----- nvinfo : EIATTR_FRAME_SIZE
	.align		4
.L_7:
        /*0030*/ 	.byte	0x04, 0x11
        /*0032*/ 	.short	(.L_9 - .L_8)
	.align		4
.L_8:
        /*0034*/ 	.word	index@(_Z6mulAddPfS_fl)
        /*0038*/ 	.word	0x00000000


	//----- nvinfo : EIATTR_MIN_STACK_SIZE
	.align		4
.L_9:
        /*003c*/ 	.byte	0x04, 0x12
        /*003e*/ 	.short	(.L_11 - .L_10)
	.align		4
.L_10:
        /*0040*/ 	.word	index@(_Z6mulAddPfS_fl)
        /*0044*/ 	.word	0x00000000


	//----- nvinfo : EIATTR_MIN_STACK_SIZE
	.align		4
.L_11:
        /*0048*/ 	.byte	0x04, 0x12
        /*004a*/ 	.short	(.L_13 - .L_12)
	.align		4
.L_12:
        /*004c*/ 	.word	index@(_Z5pivotPffl)
        /*0050*/ 	.word	0x00000000
.L_13:


//--------------------- .nv.compat                --------------------------
	.section	.nv.compat,"",@"SHT_CUDA_COMPAT_INFO"
	.align	4
        /*0000*/ 	.byte	0x02, 0x09, 0x00, 0x00, 0x02, 0x02, 0x01, 0x00, 0x02, 0x05, 0x05, 0x00, 0x03, 0x07, 0x01, 0x01
        /*0010*/ 	.byte	0x02, 0x03, 0x00, 0x00, 0x02, 0x06, 0x01, 0x00, 0x04, 0x0b, 0x08, 0x00, 0x01, 0x00, 0x00, 0x00
        /*0020*/ 	.byte	0x00, 0x00, 0x00, 0x00


//--------------------- .nv.info._Z6mulAddPfS_fl  --------------------------
	.section	.nv.info._Z6mulAddPfS_fl,"",@"SHT_CUDA_INFO"
	.sectionflags	@""
	.align	4


	//----- nvinfo : EIATTR_CUDA_API_VERSION
	.align		4
        /*0000*/ 	.byte	0x04, 0x37
        /*0002*/ 	.short	(.L_15 - .L_14)
.L_14:
        /*0004*/ 	.word	0x00000082


	//----- nvinfo : EIATTR_KPARAM_INFO
	.align		4
.L_15:
        /*0008*/ 	.byte	0x04, 0x17
        /*000a*/ 	.short	(.L_17 - .L_16)
.L_16:
        /*000c*/ 	.word	0x00000000
        /*0010*/ 	.short	0x0003
        /*0012*/ 	.short	0x0018
        /*0014*/ 	.byte	0x00, 0xf0, 0x21, 0x00


	//----- nvinfo : EIATTR_KPARAM_INFO
	.align		4
.L_17:
        /*0018*/ 	.byte	0x04, 0x17
        /*001a*/ 	.short	(.L_19 - .L_18)
.L_18:
        /*001c*/ 	.word	0x00000000
        /*0020*/ 	.short	0x0002
        /*0022*/ 	.short	0x0010
        /*0024*/ 	.byte	0x00, 0xf0, 0x11, 0x00


	//----- nvinfo : EIATTR_KPARAM_INFO
	.align		4
.L_19:
        /*0028*/ 	.byte	0x04, 0x17
        /*002a*/ 	.short	(.L_21 - .L_20)
.L_20:
        /*002c*/ 	.word	0x00000000
        /*0030*/ 	.short	0x0001
        /*0032*/ 	.short	0x0008
        /*0034*/ 	.byte	0x00, 0xf5, 0x21, 0x00


	//----- nvinfo : EIATTR_KPARAM_INFO
	.align		4
.L_21:
        /*0038*/ 	.byte	0x04, 0x17
        /*003a*/ 	.short	(.L_23 - .L_22)
.L_22:
        /*003c*/ 	.word	0x00000000
        /*0040*/ 	.short	0x0000
        /*0042*/ 	.short	0x0000
        /*0044*/ 	.byte	0x00, 0xf5, 0x21, 0x00


	//----- nvinfo : EIATTR_SPARSE_MMA_MASK
	.align		4
.L_23:
        /*0048*/ 	.byte	0x03, 0x50
        /*004a*/ 	.short	0x0000


	//----- nvinfo : EIATTR_MAXREG_COUNT
	.align		4
        /*004c*/ 	.byte	0x03, 0x1b
        /*004e*/ 	.short	0x00ff


	//----- nvinfo : EIATTR_MERCURY_ISA_VERSION
	.align		4
        /*0050*/ 	.byte	0x03, 0x5f
        /*0052*/ 	.short	0x0101


	//----- nvinfo : EIATTR_VRC_CTA_INIT_COUNT
	.align		4
        /*0054*/ 	.byte	0x02, 0x4a
	.zero		1
	.zero		1


	//----- nvinfo : EIATTR_EXIT_INSTR_OFFSETS
	.align		4
        /*0058*/ 	.byte	0x04, 0x1c
        /*005a*/ 	.short	(.L_25 - .L_24)


	//   ....[0]....
.L_24:
        /*005c*/ 	.word	0x000000f0


	//----- nvinfo : EIATTR_CBANK_PARAM_SIZE
	.align		4
.L_25:
        /*0060*/ 	.byte	0x03, 0x19
        /*0062*/ 	.short	0x0020


	//----- nvinfo : EIATTR_PARAM_CBANK
	.align		4
        /*0064*/ 	.byte	0x04, 0x0a
        /*0066*/ 	.short	(.L_27 - .L_26)
	.align		4
.L_26:
        /*0068*/ 	.word	index@(.nv.constant0._Z6mulAddPfS_fl)
        /*006c*/ 	.short	0x0380
        /*006e*/ 	.short	0x0020


	//----- nvinfo : EIATTR_SW_WAR
	.align		4
.L_27:
        /*0070*/ 	.byte	0x04, 0x36
        /*0072*/ 	.short	(.L_29 - .L_28)
.L_28:
        /*0074*/ 	.word	0x00000008
.L_29:


//--------------------- .nv.info._Z5pivotPffl     --------------------------
	.section	.nv.info._Z5pivotPffl,"",@"SHT_CUDA_INFO"
	.sectionflags	@""
	.align	4


	//----- nvinfo : EIATTR_CUDA_API_VERSION
	.align		4
        /*0000*/ 	.byte	0x04, 0x37
        /*0002*/ 	.short	(.L_31 - .L_30)
.L_30:
        /*0004*/ 	.word	0x00000082


	//----- nvinfo : EIATTR_KPARAM_INFO
	.align		4
.L_31:
        /*0008*/ 	.byte	0x04, 0x17
        /*000a*/ 	.short	(.L_33 - .L_32)
.L_32:
        /*000c*/ 	.word	0x00000000
        /*0010*/ 	.short	0x0002
        /*0012*/ 	.short	0x0010
        /*0014*/ 	.byte	0x00, 0xf0, 0x21, 0x00


	//----- nvinfo : EIATTR_KPARAM_INFO
	.align		4
.L_33:
        /*0018*/ 	.byte	0x04, 0x17
        /*001a*/ 	.short	(.L_35 - .L_34)
.L_34:
        /*001c*/ 	.word	0x00000000
        /*0020*/ 	.short	0x0001
        /*0022*/ 	.short	0x0008
        /*0024*/ 	.byte	0x00, 0xf0, 0x11, 0x00


	//----- nvinfo : EIATTR_KPARAM_INFO
	.align		4
.L_35:
        /*0028*/ 	.byte	0x04, 0x17
        /*002a*/ 	.short	(.L_37 - .L_36)
.L_36:
        /*002c*/ 	.word	0x00000000
        /*0030*/ 	.short	0x0000
        /*0032*/ 	.short	0x0000
        /*0034*/ 	.byte	0x00, 0xf5, 0x21, 0x00


	//----- nvinfo : EIATTR_SPARSE_MMA_MASK
	.align		4
.L_37:
        /*0038*/ 	.byte	0x03, 0x50
        /*003a*/ 	.short	0x0000


	//----- nvinfo : EIATTR_MAXREG_COUNT
	.align		4
        /*003c*/ 	.byte	0x03, 0x1b
        /*003e*/ 	.short	0x00ff


	//----- nvinfo : EIATTR_MERCURY_ISA_VERSION
	.align		4
        /*0040*/ 	.byte	0x03, 0x5f
        /*0042*/ 	.short	0x0101


	//----- nvinfo : EIATTR_VRC_CTA_INIT_COUNT
	.align		4
        /*0044*/ 	.byte	0x02, 0x4a
	.zero		1
	.zero		1


	//----- nvinfo : EIATTR_EXIT_INSTR_OFFSETS
	.align		4
        /*0048*/ 	.byte	0x04, 0x1c
        /*004a*/ 	.short	(.L_39 - .L_38)


	//   ....[0]....
.L_38:
        /*004c*/ 	.word	0x00000180


	//----- nvinfo : EIATTR_CRS_STACK_SIZE
	.align		4
.L_39:
        /*0050*/ 	.byte	0x04, 0x1e
        /*0052*/ 	.short	(.L_41 - .L_40)
.L_40:
        /*0054*/ 	.word	0x00000000


	//----- nvinfo : EIATTR_CBANK_PARAM_SIZE
	.align		4
.L_41:
        /*0058*/ 	.byte	0x03, 0x19
        /*005a*/ 	.short	0x0018


	//----- nvinfo : EIATTR_PARAM_CBANK
	.align		4
        /*005c*/ 	.byte	0x04, 0x0a
        /*005e*/ 	.short	(.L_43 - .L_42)
	.align		4
.L_42:
        /*0060*/ 	.word	index@(.nv.constant0._Z5pivotPffl)
        /*0064*/ 	.short	0x0380
        /*0066*/ 	.short	0x0018


	//----- nvinfo : EIATTR_SW_WAR
	.align		4
.L_43:
        /*0068*/ 	.byte	0x04, 0x36
        /*006a*/ 	.short	(.L_45 - .L_44)
.L_44:
        /*006c*/ 	.word	0x00000008
.L_45:


//--------------------- .nv.callgraph             --------------------------
	.section	.nv.callgraph,"",@"SHT_CUDA_CALLGRAPH"
	.align	4
	.sectionentsize	8
	.align		4
        /*0000*/ 	.word	0x00000000
	.align		4
        /*0004*/ 	.word	0xffffffff
	.align		4
        /*0008*/ 	.word	0x00000000
	.align		4
        /*000c*/ 	.word	0xfffffffe
	.align		4
        /*0010*/ 	.word	0x00000000
	.align		4
        /*0014*/ 	.word	0xfffffffd
	.align		4
        /*0018*/ 	.word	0x00000000
	.align		4
        /*001c*/ 	.word	0xfffffffc


//--------------------- .text._Z6mulAddPfS_fl     --------------------------
	.section	.text._Z6mulAddPfS_fl,"ax",@progbits
	.align	128
        .global         _Z6mulAddPfS_fl
        .type           _Z6mulAddPfS_fl,@function
        .size           _Z6mulAddPfS_fl,(.L_x_16 - _Z6mulAddPfS_fl)
        .other          _Z6mulAddPfS_fl,@"STO_CUDA_ENTRY STV_DEFAULT"
_Z6mulAddPfS_fl:
.text._Z6mulAddPfS_fl:
[----:B------:R-:W-:Y:S01]  /*0000*/  LDC R1, c[0x0][0x37c] ;  /* 0x0000df00ff017b82 */ /* 0x000fe20000000800 */
[----:B------:R-:W0:Y:S07]  /*0010*/  S2R R7, SR_TID.X ;  /* 0x0000000000077919 */ /* 0x000e2e0000002100 */
[----:B------:R-:W0:Y:S01]  /*0020*/  S2UR UR6, SR_CTAID.X ;  /* 0x00000000000679c3 */ /* 0x000e220000002500 */
[----:B------:R-:W1:Y:S07]  /*0030*/  LDCU.64 UR4, c[0x0][0x358] ;  /* 0x00006b00ff0477ac */ /* 0x000e6e0008000a00 */
[----:B------:R-:W0:Y:S08]  /*0040*/  LDC R0, c[0x0][0x360] ;  /* 0x0000d800ff007b82 */ /* 0x000e300000000800 */
[----:B------:R-:W2:Y:S08]  /*0050*/  LDC.64 R2, c[0x0][0x380] ;  /* 0x0000e000ff027b82 */ /* 0x000eb00000000a00 */
[----:B------:R-:W3:Y:S01]  /*0060*/  LDC.64 R4, c[0x0][0x388] ;  /* 0x0000e200ff047b82 */ /* 0x000ee20000000a00 */
[----:B0-----:R-:W-:Y:S01]  /*0070*/  IMAD R7, R0, UR6, R7 ;  /* 0x0000000600077c24 */ /* 0x001fe2000f8e0207 */
[----:B------:R-:W0:Y:S03]  /*0080*/  LDCU UR6, c[0x0][0x390] ;  /* 0x00007200ff0677ac */ /* 0x000e260008000800 */
[----:B--2---:R-:W-:-:S06]  /*0090*/  IMAD.WIDE R2, R7, 0x4, R2 ;  /* 0x0000000407027825 */ /* 0x004fcc00078e0202 */
[----:B-1----:R-:W0:Y:S01]  /*00a0*/  LDG.E R2, desc[UR4][R2.64] ;  /* 0x0000000402027981 */ /* 0x002e22000c1e1900 */
[----:B---3--:R-:W-:-:S05]  /*00b0*/  IMAD.WIDE R4, R7, 0x4, R4 ;  /* 0x0000000407047825 */ /* 0x008fca00078e0204 */
[----:B------:R-:W0:Y:S02]  /*00c0*/  LDG.E R7, desc[UR4][R4.64] ;  /* 0x0000000404077981 */ /* 0x000e24000c1e1900 */
[----:B0-----:R-:W-:-:S05]  /*00d0*/  FFMA R7, -R2, UR6, R7 ;  /* 0x0000000602077c23 */ /* 0x001fca0008000107 */
[----:B------:R-:W-:Y:S01]  /*00e0*/  STG.E desc[UR4][R4.64], R7 ;  /* 0x0000000704007986 */ /* 0x000fe2000c101904 */
[----:B------:R-:W-:Y:S05]  /*00f0*/  EXIT ;  /* 0x000000000000794d */ /* 0x000fea0003800000 */
.L_x_0:
[----:B------:R-:W-:-:S00]  /*0100*/  BRA `(.L_x_0) ;  /* 0xfffffffc00fc7947 */ /* 0x000fc0000383ffff */
[----:B------:R-:W-:-:S00]  /*0110*/  NOP ;  /* 0x0000000000007918 */ /* 0x000fc00000000000 */
        /* <DEDUP_REMOVED lines=14> */
.L_x_16:


//--------------------- .text._Z5pivotPffl        --------------------------
	.section	.text._Z5pivotPffl,"ax",@progbits
	.align	128
        .global         _Z5pivotPffl
        .type           _Z5pivotPffl,@function
        .size           _Z5pivotPffl,(.L_x_15 - _Z5pivotPffl)
        .other          _Z5pivotPffl,@"STO_CUDA_ENTRY STV_DEFAULT"
_Z5pivotPffl:
.text._Z5pivotPffl:
[----:B------:R-:W-:Y:S01]  /*0000*/  LDC R1, c[0x0][0x37c] ;  /* 0x0000df00ff017b82 */ /* 0x000fe20000000800 */
[----:B------:R-:W0:Y:S07]  /*0010*/  S2R R3, SR_TID.X ;  /* 0x0000000000037919 */ /* 0x000e2e0000002100 */
[----:B------:R-:W0:Y:S01]  /*0020*/  S2UR UR6, SR_CTAID.X ;  /* 0x00000000000679c3 */ /* 0x000e220000002500 */
[----:B------:R-:W1:Y:S07]  /*0030*/  LDCU.64 UR4, c[0x0][0x358] ;  /* 0x00006b00ff0477ac */ /* 0x000e6e0008000a00 */
[----:B------:R-:W0:Y:S08]  /*0040*/  LDC R0, c[0x0][0x360] ;  /* 0x0000d800ff007b82 */ /* 0x000e300000000800 */
[----:B------:R-:W2:Y:S08]  /*0050*/  LDC.64 R4, c[0x0][0x380] ;  /* 0x0000e000ff047b82 */ /* 0x000eb00000000a00 */
[----:B------:R-:W3:Y:S01]  /*0060*/  LDC R7, c[0x0][0x388] ;  /* 0x0000e200ff077b82 */ /* 0x000ee20000000800 */
[----:B0-----:R-:W-:-:S04]  /*0070*/  IMAD R3, R0, UR6, R3 ;  /* 0x0000000600037c24 */ /* 0x001fc8000f8e0203 */
[----:B--2---:R-:W-:-:S05]  /*0080*/  IMAD.WIDE R4, R3, 0x4, R4 ;  /* 0x0000000403047825 */ /* 0x004fca00078e0204 */
[----:B-1----:R-:W2:Y:S01]  /*0090*/  LDG.E R0, desc[UR4][R4.64] ;  /* 0x0000000404007981 */ /* 0x002ea2000c1e1900 */
[----:B------:R-:W-:Y:S01]  /*00a0*/  BSSY.RECONVERGENT B0, `(.L_x_1) ;  /* 0x000000c000007945 */ /* 0x000fe20003800200 */
[----:B---3--:R-:W0:Y:S02]  /*00b0*/  MUFU.RCP R2, R7 ;  /* 0x0000000700027308 */ /* 0x008e240000001000 */
[----:B0-----:R-:W-:-:S04]  /*00c0*/  FFMA R3, R2, -R7, 1 ;  /* 0x3f80000002037423 */ /* 0x001fc80000000807 */
[----:B------:R-:W-:Y:S02]  /*00d0*/  FFMA R3, R2, R3, R2 ;  /* 0x0000000302037223 */ /* 0x000fe40000000002 */
[----:B--2---:R-:W0:Y:S02]  /*00e0*/  FCHK P0, R0, R7 ;  /* 0x0000000700007302 */ /* 0x004e240000000000 */
[----:B------:R-:W-:-:S04]  /*00f0*/  FFMA R2, R0, R3, RZ ;  /* 0x0000000300027223 */ /* 0x000fc800000000ff */
[----:B------:R-:W-:-:S04]  /*0100*/  FFMA R6, R2, -R7, R0 ;  /* 0x8000000702067223 */ /* 0x000fc80000000000 */
[----:B------:R-:W-:Y:S01]  /*0110*/  FFMA R3, R3, R6, R2 ;  /* 0x0000000603037223 */ /* 0x000fe20000000002 */
[----:B0-----:R-:W-:Y:S06]  /*0120*/  @!P0 BRA `(.L_x_2) ;  /* 0x00000000000c8947 */ /* 0x001fec0003800000 */
[----:B------:R-:W-:-:S07]  /*0130*/  MOV R2, 0x150 ;  /* 0x0000015000027802 */ /* 0x000fce0000000f00 */
[----:B------:R-:W-:Y:S05]  /*0140*/  CALL.REL.NOINC `($__internal_0_$__cuda_sm3x_div_rn_noftz_f32_slowpath) ;  /* 0x0000000000107944 */ /* 0x000fea0003c00000 */
[----:B------:R-:W-:-:S07]  /*0150*/  IMAD.MOV.U32 R3, RZ, RZ, R0 ;  /* 0x000000ffff037224 */ /* 0x000fce00078e0000 */
.L_x_2:
[----:B------:R-:W-:Y:S05]  /*0160*/  BSYNC.RECONVERGENT B0 ;  /* 0x0000000000007941 */ /* 0x000fea0003800200 */
.L_x_1:
[----:B------:R-:W-:Y:S01]  /*0170*/  STG.E desc[UR4][R4.64], R3 ;  /* 0x0000000304007986 */ /* 0x000fe2000c101904 */
[----:B------:R-:W-:Y:S05]  /*0180*/  EXIT ;  /* 0x000000000000794d */ /* 0x000fea0003800000 */
        .weak           $__internal_0_$__cuda_sm3x_div_rn_noftz_f32_slowpath
        .type           $__internal_0_$__cuda_sm3x_div_rn_noftz_f32_slowpath,@function
        .size           $__internal_0_$__cuda_sm3x_div_rn_noftz_f32_slowpath,(.L_x_15 - $__internal_0_$__cuda_sm3x_div_rn_noftz_f32_slowpath)
$__internal_0_$__cuda_sm3x_div_rn_noftz_f32_slowpath:
[----:B------:R-:W0:Y:S01]  /*0190*/  LDC R3, c[0x0][0x388] ;  /* 0x0000e200ff037b82 */ /* 0x000e220000000800 */
[--C-:B------:R-:W-:Y:S01]  /*01a0*/  SHF.R.U32.HI R6, RZ, 0x17, R0.reuse ;  /* 0x00000017ff067819 */ /* 0x100fe20000011600 */
[----:B------:R-:W1:Y:S01]  /*01b0*/  LDCU UR6, c[0x0][0x388] ;  /* 0x00007100ff0677ac */ /* 0x000e620008000800 */
[----:B------:R-:W-:Y:S01]  /*01c0*/  BSSY.RECONVERGENT B1, `(.L_x_3) ;  /* 0x0000064000017945 */ /* 0x000fe20003800200 */
[----:B------:R-:W-:Y:S01]  /*01d0*/  IMAD.MOV.U32 R8, RZ, RZ, R0 ;  /* 0x000000ffff087224 */ /* 0x000fe200078e0000 */
[----:B------:R-:W-:-:S05]  /*01e0*/  LOP3.LUT R6, R6, 0xff, RZ, 0xc0, !PT ;  /* 0x000000ff06067812 */ /* 0x000fca00078ec0ff */
[----:B------:R-:W-:Y:S02]  /*01f0*/  VIADD R11, R6, 0xffffffff ;  /* 0xffffffff060b7836 */ /* 0x000fe40000000000 */
[----:B-1----:R-:W-:Y:S01]  /*0200*/  IMAD.U32 R9, RZ, RZ, UR6 ;  /* 0x00000006ff097e24 */ /* 0x002fe2000f8e00ff */
[----:B0-----:R-:W-:-:S04]  /*0210*/  SHF.R.U32.HI R7, RZ, 0x17, R3 ;  /* 0x00000017ff077819 */ /* 0x001fc80000011603 */
[----:B------:R-:W-:-:S05]  /*0220*/  LOP3.LUT R7, R7, 0xff, RZ, 0xc0, !PT ;  /* 0x000000ff07077812 */ /* 0x000fca00078ec0ff */
[----:B------:R-:W-:-:S05]  /*0230*/  VIADD R12, R7, 0xffffffff ;  /* 0xffffffff070c7836 */ /* 0x000fca0000000000 */
[----:B------:R-:W-:-:S04]  /*0240*/  ISETP.GT.U32.AND P0, PT, R12, 0xfd, PT ;  /* 0x000000fd0c00780c */ /* 0x000fc80003f04070 */
[----:B------:R-:W-:-:S13]  /*0250*/  ISETP.GT.U32.OR P0, PT, R11, 0xfd, P0 ;  /* 0x000000fd0b00780c */ /* 0x000fda0000704470 */
[----:B------:R-:W-:Y:S01]  /*0260*/  @!P0 IMAD.MOV.U32 R10, RZ, RZ, RZ ;  /* 0x000000ffff0a8224 */ /* 0x000fe200078e00ff */
[----:B------:R-:W-:Y:S06]  /*0270*/  @!P0 BRA `(.L_x_4) ;  /* 0x00000000005c8947 */ /* 0x000fec0003800000 */
[----:B------:R-:W-:Y:S02]  /*0280*/  FSETP.GTU.FTZ.AND P1, PT, |R3|, +INF , PT ;  /* 0x7f8000000300780b */ /* 0x000fe40003f3c200 */
[----:B------:R-:W-:-:S04]  /*0290*/  FSETP.GTU.FTZ.AND P0, PT, |R0|, +INF , PT ;  /* 0x7f8000000000780b */ /* 0x000fc80003f1c200 */
[----:B------:R-:W-:-:S13]  /*02a0*/  PLOP3.LUT P0, PT, P0, P1, PT, 0xf8, 0x8f ;  /* 0x00000000008f781c */ /* 0x000fda0000703f70 */
[----:B------:R-:W-:Y:S05]  /*02b0*/  @P0 BRA `(.L_x_5) ;  /* 0x00000004004c0947 */ /* 0x000fea0003800000 */
[----:B------:R-:W-:-:S13]  /*02c0*/  LOP3.LUT P0, RZ, R9, 0x7fffffff, R8, 0xc8, !PT ;  /* 0x7fffffff09ff7812 */ /* 0x000fda000780c808 */
[----:B------:R-:W-:Y:S05]  /*02d0*/  @!P0 BRA `(.L_x_6) ;  /* 0x00000004003c8947 */ /* 0x000fea0003800000 */
[C---:B------:R-:W-:Y:S02]  /*02e0*/  FSETP.NEU.FTZ.AND P2, PT, |R0|.reuse, +INF , PT ;  /* 0x7f8000000000780b */ /* 0x040fe40003f5d200 */
[----:B------:R-:W-:Y:S02]  /*02f0*/  FSETP.NEU.FTZ.AND P1, PT, |R3|, +INF , PT ;  /* 0x7f8000000300780b */ /* 0x000fe40003f3d200 */
[----:B------:R-:W-:-:S11]  /*0300*/  FSETP.NEU.FTZ.AND P0, PT, |R0|, +INF , PT ;  /* 0x7f8000000000780b */ /* 0x000fd60003f1d200 */
[----:B------:R-:W-:Y:S05]  /*0310*/  @!P1 BRA !P2, `(.L_x_6) ;  /* 0x00000004002c9947 */ /* 0x000fea0005000000 */
[----:B------:R-:W-:-:S04]  /*0320*/  LOP3.LUT P2, RZ, R8, 0x7fffffff, RZ, 0xc0, !PT ;  /* 0x7fffffff08ff7812 */ /* 0x000fc8000784c0ff */
[----:B------:R-:W-:-:S13]  /*0330*/  PLOP3.LUT P1, PT, P1, P2, PT, 0x2f, 0xf2 ;  /* 0x0000000000f2781c */ /* 0x000fda0000f24577 */
[----:B------:R-:W-:Y:S05]  /*0340*/  @P1 BRA `(.L_x_7) ;  /* 0x0000000400181947 */ /* 0x000fea0003800000 */
[----:B------:R-:W-:-:S04]  /*0350*/  LOP3.LUT P1, RZ, R9, 0x7fffffff, RZ, 0xc0, !PT ;  /* 0x7fffffff09ff7812 */ /* 0x000fc8000782c0ff */
[----:B------:R-:W-:-:S13]  /*0360*/  PLOP3.LUT P0, PT, P0, P1, PT, 0x2f, 0xf2 ;  /* 0x0000000000f2781c */ /* 0x000fda0000702577 */
[----:B------:R-:W-:Y:S05]  /*0370*/  @P0 BRA `(.L_x_8) ;  /* 0x0000000400000947 */ /* 0x000fea0003800000 */
[----:B------:R-:W-:Y:S02]  /*0380*/  ISETP.GE.AND P0, PT, R11, RZ, PT ;  /* 0x000000ff0b00720c */ /* 0x000fe40003f06270 */
[----:B------:R-:W-:-:S11]  /*0390*/  ISETP.GE.AND P1, PT, R12, RZ, PT ;  /* 0x000000ff0c00720c */ /* 0x000fd60003f26270 */
[----:B------:R-:W-:Y:S02]  /*03a0*/  @P0 IMAD.MOV.U32 R10, RZ, RZ, RZ ;  /* 0x000000ffff0a0224 */ /* 0x000fe400078e00ff */
[----:B------:R-:W-:Y:S01]  /*03b0*/  @!P0 FFMA R8, R0, 1.84467440737095516160e+19, RZ ;  /* 0x5f80000000088823 */ /* 0x000fe200000000ff */
[----:B------:R-:W-:Y:S02]  /*03c0*/  @!P0 IMAD.MOV.U32 R10, RZ, RZ, -0x40 ;  /* 0xffffffc0ff0a8424 */ /* 0x000fe400078e00ff */
[----:B------:R-:W-:Y:S02]  /*03d0*/  @!P1 FFMA R9, R3, 1.84467440737095516160e+19, RZ ;  /* 0x5f80000003099823 */ /* 0x000fe400000000ff */
[----:B------:R-:W-:-:S07]  /*03e0*/  @!P1 VIADD R10, R10, 0x40 ;  /* 0x000000400a0a9836 */ /* 0x000fce0000000000 */
.L_x_4:
[----:B------:R-:W-:Y:S01]  /*03f0*/  LEA R0, R7, 0xc0800000, 0x17 ;  /* 0xc080000007007811 */ /* 0x000fe200078eb8ff */
[----:B------:R-:W-:Y:S01]  /*0400*/  VIADD R6, R6, 0xffffff81 ;  /* 0xffffff8106067836 */ /* 0x000fe20000000000 */
[----:B------:R-:W-:Y:S03]  /*0410*/  BSSY.RECONVERGENT B2, `(.L_x_9) ;  /* 0x0000035000027945 */ /* 0x000fe60003800200 */
[----:B------:R-:W-:Y:S01]  /*0420*/  IMAD.IADD R9, R9, 0x1, -R0 ;  /* 0x0000000109097824 */ /* 0x000fe200078e0a00 */
[C---:B------:R-:W-:Y:S01]  /*0430*/  IADD3 R7, PT, PT, R6.reuse, 0x7f, -R7 ;  /* 0x0000007f06077810 */ /* 0x040fe20007ffe807 */
[----:B------:R-:W-:Y:S02]  /*0440*/  IMAD R0, R6, -0x800000, R8 ;  /* 0xff80000006007824 */ /* 0x000fe400078e0208 */
[----:B------:R-:W0:Y:S01]  /*0450*/  MUFU.RCP R3, R9 ;  /* 0x0000000900037308 */ /* 0x000e220000001000 */
[----:B------:R-:W-:Y:S01]  /*0460*/  FADD.FTZ R11, -R9, -RZ ;  /* 0x800000ff090b7221 */ /* 0x000fe20000010100 */
[----:B------:R-:W-:-:S03]  /*0470*/  IMAD.IADD R7, R7, 0x1, R10 ;  /* 0x0000000107077824 */ /* 0x000fc600078e020a */
[----:B0-----:R-:W-:-:S04]  /*0480*/  FFMA R12, R3, R11, 1 ;  /* 0x3f800000030c7423 */ /* 0x001fc8000000000b */
[----:B------:R-:W-:-:S04]  /*0490*/  FFMA R12, R3, R12, R3 ;  /* 0x0000000c030c7223 */ /* 0x000fc80000000003 */
[----:B------:R-:W-:-:S04]  /*04a0*/  FFMA R3, R0, R12, RZ ;  /* 0x0000000c00037223 */ /* 0x000fc800000000ff */
[----:B------:R-:W-:-:S04]  /*04b0*/  FFMA R8, R11, R3, R0 ;  /* 0x000000030b087223 */ /* 0x000fc80000000000 */
[----:B------:R-:W-:-:S04]  /*04c0*/  FFMA R13, R12, R8, R3 ;  /* 0x000000080c0d7223 */ /* 0x000fc80000000003 */
[----:B------:R-:W-:-:S04]  /*04d0*/  FFMA R8, R11, R13, R0 ;  /* 0x0000000d0b087223 */ /* 0x000fc80000000000 */
[----:B------:R-:W-:-:S05]  /*04e0*/  FFMA R0, R12, R8, R13 ;  /* 0x000000080c007223 */ /* 0x000fca000000000d */
[----:B------:R-:W-:-:S04]  /*04f0*/  SHF.R.U32.HI R3, RZ, 0x17, R0 ;  /* 0x00000017ff037819 */ /* 0x000fc80000011600 */
[----:B------:R-:W-:-:S05]  /*0500*/  LOP3.LUT R3, R3, 0xff, RZ, 0xc0, !PT ;  /* 0x000000ff03037812 */ /* 0x000fca00078ec0ff */
[----:B------:R-:W-:-:S04]  /*0510*/  IMAD.IADD R9, R3, 0x1, R7 ;  /* 0x0000000103097824 */ /* 0x000fc800078e0207 */
[----:B------:R-:W-:-:S05]  /*0520*/  VIADD R3, R9, 0xffffffff ;  /* 0xffffffff09037836 */ /* 0x000fca0000000000 */
[----:B------:R-:W-:-:S13]  /*0530*/  ISETP.GE.U32.AND P0, PT, R3, 0xfe, PT ;  /* 0x000000fe0300780c */ /* 0x000fda0003f06070 */
[----:B------:R-:W-:Y:S05]  /*0540*/  @!P0 BRA `(.L_x_10) ;  /* 0x0000000000808947 */ /* 0x000fea0003800000 */
[----:B------:R-:W-:-:S13]  /*0550*/  ISETP.GT.AND P0, PT, R9, 0xfe, PT ;  /* 0x000000fe0900780c */ /* 0x000fda0003f04270 */
[----:B------:R-:W-:Y:S05]  /*0560*/  @P0 BRA `(.L_x_11) ;  /* 0x00000000006c0947 */ /* 0x000fea0003800000 */
[----:B------:R-:W-:-:S13]  /*0570*/  ISETP.GE.AND P0, PT, R9, 0x1, PT ;  /* 0x000000010900780c */ /* 0x000fda0003f06270 */
[----:B------:R-:W-:Y:S05]  /*0580*/  @P0 BRA `(.L_x_12) ;  /* 0x0000000000740947 */ /* 0x000fea0003800000 */
[----:B------:R-:W-:Y:S02]  /*0590*/  ISETP.GE.AND P0, PT, R9, -0x18, PT ;  /* 0xffffffe80900780c */ /* 0x000fe40003f06270 */
[----:B------:R-:W-:-:S11]  /*05a0*/  LOP3.LUT R0, R0, 0x80000000, RZ, 0xc0, !PT ;  /* 0x8000000000007812 */ /* 0x000fd600078ec0ff */
[----:B------:R-:W-:Y:S05]  /*05b0*/  @!P0 BRA `(.L_x_12) ;  /* 0x0000000000688947 */ /* 0x000fea0003800000 */
[CCC-:B------:R-:W-:Y:S01]  /*05c0*/  FFMA.RZ R3, R12.reuse, R8.reuse, R13.reuse ;  /* 0x000000080c037223 */ /* 0x1c0fe2000000c00d */
[CCC-:B------:R-:W-:Y:S01]  /*05d0*/  FFMA.RM R6, R12.reuse, R8.reuse, R13.reuse ;  /* 0x000000080c067223 */ /* 0x1c0fe2000000400d */
[C---:B------:R-:W-:Y:S02]  /*05e0*/  ISETP.NE.AND P2, PT, R9.reuse, RZ, PT ;  /* 0x000000ff0900720c */ /* 0x040fe40003f45270 */
[----:B------:R-:W-:Y:S02]  /*05f0*/  ISETP.NE.AND P1, PT, R9, RZ, PT ;  /* 0x000000ff0900720c */ /* 0x000fe40003f25270 */
[----:B------:R-:W-:Y:S01]  /*0600*/  LOP3.LUT R7, R3, 0x7fffff, RZ, 0xc0, !PT ;  /* 0x007fffff03077812 */ /* 0x000fe200078ec0ff */
[----:B------:R-:W-:Y:S01]  /*0610*/  FFMA.RP R3, R12, R8, R13 ;  /* 0x000000080c037223 */ /* 0x000fe2000000800d */
[----:B------:R-:W-:Y:S02]  /*0620*/  VIADD R8, R9, 0x20 ;  /* 0x0000002009087836 */ /* 0x000fe40000000000 */
[----:B------:R-:W-:Y:S01]  /*0630*/  LOP3.LUT R7, R7, 0x800000, RZ, 0xfc, !PT ;  /* 0x0080000007077812 */ /* 0x000fe200078efcff */
[----:B------:R-:W-:Y:S01]  /*0640*/  IMAD.MOV R9, RZ, RZ, -R9 ;  /* 0x000000ffff097224 */ /* 0x000fe200078e0a09 */
[----:B------:R-:W-:-:S02]  /*0650*/  FSETP.NEU.FTZ.AND P0, PT, R3, R6, PT ;  /* 0x000000060300720b */ /* 0x000fc40003f1d000 */
[----:B------:R-:W-:Y:S02]  /*0660*/  SHF.L.U32 R8, R7, R8, RZ ;  /* 0x0000000807087219 */ /* 0x000fe400000006ff */
[----:B------:R-:W-:Y:S02]  /*0670*/  SEL R6, R9, RZ, P2 ;  /* 0x000000ff09067207 */ /* 0x000fe40001000000 */
[----:B------:R-:W-:Y:S02]  /*0680*/  ISETP.NE.AND P1, PT, R8, RZ, P1 ;  /* 0x000000ff0800720c */ /* 0x000fe40000f25270 */
[----:B------:R-:W-:Y:S02]  /*0690*/  SHF.R.U32.HI R6, RZ, R6, R7 ;  /* 0x00000006ff067219 */ /* 0x000fe40000011607 */
[----:B------:R-:W-:Y:S02]  /*06a0*/  PLOP3.LUT P0, PT, P0, P1, PT, 0xf8, 0x8f ;  /* 0x00000000008f781c */ /* 0x000fe40000703f70 */
[----:B------:R-:W-:-:S02]  /*06b0*/  SHF.R.U32.HI R8, RZ, 0x1, R6 ;  /* 0x00000001ff087819 */ /* 0x000fc40000011606 */
[----:B------:R-:W-:-:S04]  /*06c0*/  SEL R3, RZ, 0x1, !P0 ;  /* 0x00000001ff037807 */ /* 0x000fc80004000000 */
[----:B------:R-:W-:-:S04]  /*06d0*/  LOP3.LUT R3, R3, 0x1, R8, 0xf8, !PT ;  /* 0x0000000103037812 */ /* 0x000fc800078ef808 */
[----:B------:R-:W-:-:S05]  /*06e0*/  LOP3.LUT R3, R3, R6, RZ, 0xc0, !PT ;  /* 0x0000000603037212 */ /* 0x000fca00078ec0ff */
[----:B------:R-:W-:-:S05]  /*06f0*/  IMAD.IADD R3, R8, 0x1, R3 ;  /* 0x0000000108037824 */ /* 0x000fca00078e0203 */
[----:B------:R-:W-:Y:S01]  /*0700*/  LOP3.LUT R0, R3, R0, RZ, 0xfc, !PT ;  /* 0x0000000003007212 */ /* 0x000fe200078efcff */
[----:B------:R-:W-:Y:S06]  /*0710*/  BRA `(.L_x_12) ;  /* 0x0000000000107947 */ /* 0x000fec0003800000 */
.L_x_11:
[----:B------:R-:W-:-:S04]  /*0720*/  LOP3.LUT R0, R0, 0x80000000, RZ, 0xc0, !PT ;  /* 0x8000000000007812 */ /* 0x000fc800078ec0ff */
[----:B------:R-:W-:Y:S01]  /*0730*/  LOP3.LUT R0, R0, 0x7f800000, RZ, 0xfc, !PT ;  /* 0x7f80000000007812 */ /* 0x000fe200078efcff */
[----:B------:R-:W-:Y:S06]  /*0740*/  BRA `(.L_x_12) ;  /* 0x0000000000047947 */ /* 0x000fec0003800000 */
.L_x_10:
[----:B------:R-:W-:-:S07]  /*0750*/  IMAD R0, R7, 0x800000, R0 ;  /* 0x0080000007007824 */ /* 0x000fce00078e0200 */
.L_x_12:
[----:B------:R-:W-:Y:S05]  /*0760*/  BSYNC.RECONVERGENT B2 ;  /* 0x0000000000027941 */ /* 0x000fea0003800200 */
.L_x_9:
[----:B------:R-:W-:Y:S05]  /*0770*/  BRA `(.L_x_13) ;  /* 0x0000000000207947 */ /* 0x000fea0003800000 */
.L_x_8:
[----:B------:R-:W-:-:S04]  /*0780*/  LOP3.LUT R0, R9, 0x80000000, R8, 0x48, !PT ;  /* 0x8000000009007812 */ /* 0x000fc800078e4808 */
[----:B------:R-:W-:Y:S01]  /*0790*/  LOP3.LUT R0, R0, 0x7f800000, RZ, 0xfc, !PT ;  /* 0x7f80000000007812 */ /* 0x000fe200078efcff */
[----:B------:R-:W-:Y:S06]  /*07a0*/  BRA `(.L_x_13) ;  /* 0x0000000000147947 */ /* 0x000fec0003800000 */
.L_x_7:
[----:B------:R-:W-:Y:S01]  /*07b0*/  LOP3.LUT R0, R9, 0x80000000, R8, 0x48, !PT ;  /* 0x8000000009007812 */ /* 0x000fe200078e4808 */
[----:B------:R-:W-:Y:S06]  /*07c0*/  BRA `(.L_x_13) ;  /* 0x00000000000c7947 */ /* 0x000fec0003800000 */
.L_x_6:
[----:B------:R-:W0:Y:S01]  /*07d0*/  MUFU.RSQ R0, -QNAN ;  /* 0xffc0000000007908 */ /* 0x000e220000001400 */
[----:B------:R-:W-:Y:S05]  /*07e0*/  BRA `(.L_x_13) ;  /* 0x0000000000047947 */ /* 0x000fea0003800000 */
.L_x_5:
[----:B------:R-:W-:-:S07]  /*07f0*/  FADD.FTZ R0, R0, R3 ;  /* 0x0000000300007221 */ /* 0x000fce0000010000 */
.L_x_13:
[----:B------:R-:W-:Y:S05]  /*0800*/  BSYNC.RECONVERGENT B1 ;  /* 0x0000000000017941 */ /* 0x000fea0003800200 */
.L_x_3:
[----:B------:R-:W-:-:S04]  /*0810*/  IMAD.MOV.U32 R3, RZ, RZ, 0x0 ;  /* 0x00000000ff037424 */ /* 0x000fc800078e00ff */
[----:B0-----:R-:W-:Y:S05]  /*0820*/  RET.REL.NODEC R2 `(_Z5pivotPffl) ;  /* 0xfffffff402f47950 */ /* 0x001fea0003c3ffff */
.L_x_14:
        /* <DEDUP_REMOVED lines=13> */
.L_x_15:


//--------------------- .nv.shared.reserved.0     --------------------------
	.section	.nv.shared.reserved.0,"aw",@nobits
	.weak		__nv_reservedSMEM_offset_0_alias
	.size		__nv_reservedSMEM_offset_0_alias, 0, 64
	.other		__nv_reservedSMEM_offset_0_alias,@"STO_CUDA_RESERVED_SHARED STV_DEFAULT"
__nv_reservedSMEM_offset_0_alias:
	.zero		0
	.zero		64


//--------------------- .nv.constant0._Z6mulAddPfS_fl --------------------------
	.section	.nv.constant0._Z6mulAddPfS_fl,"a",@progbits
	.sectionflags	@""
	.align	4
.nv.constant0._Z6mulAddPfS_fl:
	.zero		928


//--------------------- .nv.constant0._Z5pivotPffl --------------------------
	.section	.nv.constant0._Z5pivotPffl,"a",@progbits
	.sectionflags	@""
	.align	4
.nv.constant0._Z5pivotPffl:
	.zero		920


//--------------------- SYMBOLS --------------------------

	.type		.nv.reservedSmem.offset0,@object
	.size		.nv.reservedSmem.offset0,0x4
